//
// Generated by NVIDIA NVVM Compiler
//
// Compiler Build ID: CL-36424714
// Cuda compilation tools, release 13.0, V13.0.88
// Based on NVVM 20.0.0
//

.version 9.0
.target sm_100
.address_size 64

	// .globl	_Z3DFTP6float2S0_i
.extern .func  (.param .b32 func_retval0) vprintf
(
	.param .b64 vprintf_param_0,
	.param .b64 vprintf_param_1
)
;
.global .align 1 .b8 $str[42] = {84, 104, 114, 101, 97, 100, 32, 37, 100, 32, 102, 105, 110, 105, 115, 104, 101, 100, 32, 112, 114, 111, 99, 101, 115, 115, 105, 110, 103, 32, 101, 108, 101, 109, 101, 110, 116, 32, 37, 100, 10};

.visible .entry _Z3DFTP6float2S0_i(
	.param .u64 .ptr .align 1 _Z3DFTP6float2S0_i_param_0,
	.param .u64 .ptr .align 1 _Z3DFTP6float2S0_i_param_1,
	.param .u32 _Z3DFTP6float2S0_i_param_2
)
{
	.local .align 8 .b8 	__local_depot0[8];
	.reg .b64 	%SP;
	.reg .b64 	%SPL;
	.reg .pred 	%p<2>;
	.reg .b32 	%r<8>;
	.reg .b64 	%rd<5>;

	mov.u64 	%SPL, __local_depot0;
	cvta.local.u64 	%SP, %SPL;
	ld.param.u32 	%r2, [_Z3DFTP6float2S0_i_param_2];
	mov.u32 	%r3, %tid.x;
	mov.u32 	%r4, %ctaid.x;
	mov.u32 	%r5, %ntid.x;
	mad.lo.s32 	%r1, %r4, %r5, %r3;
	setp.ge.s32 	%p1, %r1, %r2;
	@%p1 bra 	$L__BB0_2;
	add.u64 	%rd1, %SP, 0;
	add.u64 	%rd2, %SPL, 0;
	st.local.v2.u32 	[%rd2], {%r1, %r1};
	mov.u64 	%rd3, $str;
	cvta.global.u64 	%rd4, %rd3;
	{ // callseq 0, 0
	.param .b64 param0;
	st.param.b64 	[param0], %rd4;
	.param .b64 param1;
	st.param.b64 	[param1], %rd1;
	.param .b32 retval0;
	call.uni (retval0), 
	vprintf, 
	(
	param0, 
	param1
	);
	ld.param.b32 	%r6, [retval0];
	} // callseq 0
$L__BB0_2:
	ret;

}


// ===== COMPILED SASS (sm_100) =====

	.target	sm_100

	.elftype	@"ET_EXEC"


//--------------------- .note.nv.tkinfo           --------------------------
	.section	.note.nv.tkinfo,"",@"SHT_NOTE"
	.sectionflags	@"SHF_NOTE_NV_TKINFO"
	.tkinfo
        /*0018*/ 	.word	0x00000002
        /*0030*/ 	.string	""
        /*0030*/ 	.string	"ptxas"
        /*0030*/ 	.string	"Cuda compilation tools, release 13.0, V13.0.88"
        /*0030*/ 	.string	"Build cuda_13.0.r13.0/compiler.36424714_0"
        /*0030*/ 	.string	"-arch sm_100 -m 64 "



//--------------------- .note.nv.cuinfo           --------------------------
	.section	.note.nv.cuinfo,"",@"SHT_NOTE"
	.sectionflags	@"SHF_NOTE_NV_CUINFO"
        /*0018*/ 	.short	0x0002
        /*001a*/ 	.short	0x0064
        /*001c*/ 	.short	0x0082
	.zero		2


//--------------------- .nv.info                  --------------------------
	.section	.nv.info,"",@"SHT_CUDA_INFO"
	.align	4


	//----- nvinfo : EIATTR_REGCOUNT
	.align		4
        /*0000*/ 	.byte	0x04, 0x2f
        /*0002*/ 	.short	(.L_2 - .L_1)
	.align		4
.L_1:
        /*0004*/ 	.word	index@(_Z3DFTP6float2S0_i)
        /*0008*/ 	.word	0x00000018


	//----- nvinfo : EIATTR_FRAME_SIZE
	.align		4
.L_2:
        /*000c*/ 	.byte	0x04, 0x11
        /*000e*/ 	.short	(.L_4 - .L_3)
	.align		4
.L_3:
        /*0010*/ 	.word	index@(_Z3DFTP6float2S0_i)
        /*0014*/ 	.word	0x00000008


	//----- nvinfo : EIATTR_MIN_STACK_SIZE
	.align		4
.L_4:
        /*0018*/ 	.byte	0x04, 0x12
        /*001a*/ 	.short	(.L_6 - .L_5)
	.align		4
.L_5:
        /*001c*/ 	.word	index@(_Z3DFTP6float2S0_i)
        /*0020*/ 	.word	0x00000008
.L_6:


//--------------------- .nv.compat                --------------------------
	.section	.nv.compat,"",@"SHT_CUDA_COMPAT_INFO"
	.align	4
        /*0000*/ 	.byte	0x02, 0x09, 0x00, 0x00, 0x02, 0x02, 0x01, 0x00, 0x02, 0x05, 0x05, 0x00, 0x03, 0x07, 0x01, 0x01
        /*0010*/ 	.byte	0x02, 0x03, 0x00, 0x00, 0x02, 0x06, 0x01, 0x00, 0x04, 0x0b, 0x08, 0x00, 0x09, 0x00, 0x00, 0x00
        /*0020*/ 	.byte	0x00, 0x00, 0x00, 0x00


//--------------------- .nv.info._Z3DFTP6float2S0_i --------------------------
	.section	.nv.info._Z3DFTP6float2S0_i,"",@"SHT_CUDA_INFO"
	.sectionflags	@""
	.align	4


	//----- nvinfo : EIATTR_CUDA_API_VERSION
	.align		4
        /*0000*/ 	.byte	0x04, 0x37
        /*0002*/ 	.short	(.L_8 - .L_7)
.L_7:
        /*0004*/ 	.word	0x00000082


	//----- nvinfo : EIATTR_KPARAM_INFO
	.align		4
.L_8:
        /*0008*/ 	.byte	0x04, 0x17
        /*000a*/ 	.short	(.L_10 - .L_9)
.L_9:
        /*000c*/ 	.word	0x00000000
        /*0010*/ 	.short	0x0002
        /*0012*/ 	.short	0x0010
        /*0014*/ 	.byte	0x00, 0xf0, 0x11, 0x00


	//----- nvinfo : EIATTR_KPARAM_INFO
	.align		4
.L_10:
        /*0018*/ 	.byte	0x04, 0x17
        /*001a*/ 	.short	(.L_12 - .L_11)
.L_11:
        /*001c*/ 	.word	0x00000000
        /*0020*/ 	.short	0x0001
        /*0022*/ 	.short	0x0008
        /*0024*/ 	.byte	0x00, 0xf5, 0x21, 0x00


	//----- nvinfo : EIATTR_KPARAM_INFO
	.align		4
.L_12:
        /*0028*/ 	.byte	0x04, 0x17
        /*002a*/ 	.short	(.L_14 - .L_13)
.L_13:
        /*002c*/ 	.word	0x00000000
        /*0030*/ 	.short	0x0000
        /*0032*/ 	.short	0x0000
        /*0034*/ 	.byte	0x00, 0xf5, 0x21, 0x00


	//----- nvinfo : EIATTR_SPARSE_MMA_MASK
	.align		4
.L_14:
        /*0038*/ 	.byte	0x03, 0x50
        /*003a*/ 	.short	0x0000


	//----- nvinfo : EIATTR_MAXREG_COUNT
	.align		4
        /*003c*/ 	.byte	0x03, 0x1b
        /*003e*/ 	.short	0x00ff


	//----- nvinfo : EIATTR_EXTERNS
	.align		4
        /*0040*/ 	.byte	0x04, 0x0f
        /*0042*/ 	.short	(.L_16 - .L_15)


	//   ....[0]....
	.align		4
.L_15:
        /*0044*/ 	.word	index@(vprintf)


	//----- nvinfo : EIATTR_MERCURY_ISA_VERSION
	.align		4
.L_16:
        /*0048*/ 	.byte	0x03, 0x5f
        /*004a*/ 	.short	0x0101


	//----- nvinfo : EIATTR_VRC_CTA_INIT_COUNT
	.align		4
        /*004c*/ 	.byte	0x02, 0x4a
	.zero		1
	.zero		1


	//----- nvinfo : EIATTR_SYSCALL_OFFSETS
	.align		4
        /*0050*/ 	.byte	0x04, 0x46
        /*0052*/ 	.short	(.L_18 - .L_17)


	//   ....[0]....
.L_17:
        /*0054*/ 	.word	0x00000150


	//----- nvinfo : EIATTR_EXIT_INSTR_OFFSETS
	.align		4
.L_18:
        /*0058*/ 	.byte	0x04, 0x1c
        /*005a*/ 	.short	(.L_20 - .L_19)


	//   ....[0]....
.L_19:
        /*005c*/ 	.word	0x000000c0


	//   ....[1]....
        /*0060*/ 	.word	0x00000160


	//----- nvinfo : EIATTR_CRS_STACK_SIZE
	.align		4
.L_20:
        /*0064*/ 	.byte	0x04, 0x1e
        /*0066*/ 	.short	(.L_22 - .L_21)
.L_21:
        /*0068*/ 	.word	0x00000000


	//----- nvinfo : EIATTR_CBANK_PARAM_SIZE
	.align		4
.L_22:
        /*006c*/ 	.byte	0x03, 0x19
        /*006e*/ 	.short	0x0014


	//----- nvinfo : EIATTR_PARAM_CBANK
	.align		4
        /*0070*/ 	.byte	0x04, 0x0a
        /*0072*/ 	.short	(.L_24 - .L_23)
	.align		4
.L_23:
        /*0074*/ 	.word	index@(.nv.constant0._Z3DFTP6float2S0_i)
        /*0078*/ 	.short	0x0380
        /*007a*/ 	.short	0x0014


	//----- nvinfo : EIATTR_SW_WAR
	.align		4
.L_24:
        /*007c*/ 	.byte	0x04, 0x36
        /*007e*/ 	.short	(.L_26 - .L_25)
.L_25:
        /*0080*/ 	.word	0x00000008
.L_26:


//--------------------- .nv.callgraph             --------------------------
	.section	.nv.callgraph,"",@"SHT_CUDA_CALLGRAPH"
	.align	4
	.sectionentsize	8
	.align		4
        /*0000*/ 	.word	0x00000000
	.align		4
        /*0004*/ 	.word	0xffffffff
	.align		4
        /*0008*/ 	.word	index@(_Z3DFTP6float2S0_i)
	.align		4
        /*000c*/ 	.word	index@(vprintf)
	.align		4
        /*0010*/ 	.word	0x00000000
	.align		4
        /*0014*/ 	.word	0xfffffffe
	.align		4
        /*0018*/ 	.word	0x00000000
	.align		4
        /*001c*/ 	.word	0xfffffffd
	.align		4
        /*0020*/ 	.word	0x00000000
	.align		4
        /*0024*/ 	.word	0xfffffffc


//--------------------- .nv.constant4             --------------------------
	.section	.nv.constant4,"a",@progbits
	.align	8
	.align		8
.nv.constant4:
        /*0000*/ 	.dword	vprintf
	.align		8
        /*0008*/ 	.dword	$str


//--------------------- .text._Z3DFTP6float2S0_i  --------------------------
	.section	.text._Z3DFTP6float2S0_i,"ax",@progbits
	.align	128
        .global         _Z3DFTP6float2S0_i
        .type           _Z3DFTP6float2S0_i,@function
        .size           _Z3DFTP6float2S0_i,(.L_x_2 - _Z3DFTP6float2S0_i)
        .other          _Z3DFTP6float2S0_i,@"STO_CUDA_ENTRY STV_DEFAULT"
_Z3DFTP6float2S0_i:
.text._Z3DFTP6float2S0_i:
[----:B------:R-:W0:Y:S01]  /*0000*/  LDC R1, c[0x0][0x37c] ;  /* 0x0000df00ff017b82 */ /* 0x000e220000000800 */
[----:B------:R-:W1:Y:S01]  /*0010*/  S2R R2, SR_TID.X ;  /* 0x0000000000027919 */ /* 0x000e620000002100 */
[----:B------:R-:W2:Y:S06]  /*0020*/  LDCU UR5, c[0x0][0x2fc] ;  /* 0x00005f80ff0577ac */ /* 0x000eac0008000800 */
[----:B------:R-:W1:Y:S01]  /*0030*/  S2UR UR6, SR_CTAID.X ;  /* 0x00000000000679c3 */ /* 0x000e620000002500 */
[----:B0-----:R-:W-:Y:S01]  /*0040*/  VIADD R1, R1, 0xfffffff8 ;  /* 0xfffffff801017836 */ /* 0x001fe20000000000 */
[----:B------:R-:W0:Y:S01]  /*0050*/  LDCU UR7, c[0x0][0x390] ;  /* 0x00007200ff0777ac */ /* 0x000e220008000800 */
[----:B------:R-:W3:Y:S05]  /*0060*/  LDCU UR4, c[0x0][0x2f8] ;  /* 0x00005f00ff0477ac */ /* 0x000eea0008000800 */
[----:B------:R-:W1:Y:S01]  /*0070*/  LDC R3, c[0x0][0x360] ;  /* 0x0000d800ff037b82 */ /* 0x000e620000000800 */
[----:B---3--:R-:W-:-:S05]  /*0080*/  IADD3 R6, P1, PT, R1, UR4, RZ ;  /* 0x0000000401067c10 */ /* 0x008fca000ff3e0ff */
[----:B--2---:R-:W-:Y:S02]  /*0090*/  IMAD.X R7, RZ, RZ, UR5, P1 ;  /* 0x00000005ff077e24 */ /* 0x004fe400088e06ff */
[----:B-1----:R-:W-:-:S05]  /*00a0*/  IMAD R2, R3, UR6, R2 ;  /* 0x0000000603027c24 */ /* 0x002fca000f8e0202 */
[----:B0-----:R-:W-:-:S13]  /*00b0*/  ISETP.GE.AND P0, PT, R2, UR7, PT ;  /* 0x0000000702007c0c */ /* 0x001fda000bf06270 */
[----:B------:R-:W-:Y:S05]  /*00c0*/  @P0 EXIT ;  /* 0x000000000000094d */ /* 0x000fea0003800000 */
[----:B------:R-:W-:Y:S01]  /*00d0*/  MOV R3, R2 ;  /* 0x0000000200037202 */ /* 0x000fe20000000f00 */
[----:B------:R-:W0:Y:S01]  /*00e0*/  LDCU.64 UR4, c[0x4][0x8] ;  /* 0x01000100ff0477ac */ /* 0x000e220008000a00 */
[----:B------:R-:W-:-:S03]  /*00f0*/  MOV R0, 0x0 ;  /* 0x0000000000007802 */ /* 0x000fc60000000f00 */
[----:B------:R1:W-:Y:S01]  /*0100*/  STL.64 [R1], R2 ;  /* 0x0000000201007387 */ /* 0x0003e20000100a00 */
[----:B------:R1:W2:Y:S01]  /*0110*/  LDC.64 R8, c[0x4][R0] ;  /* 0x0100000000087b82 */ /* 0x0002a20000000a00 */
[----:B0-----:R-:W-:Y:S01]  /*0120*/  IMAD.U32 R4, RZ, RZ, UR4 ;  /* 0x00000004ff047e24 */ /* 0x001fe2000f8e00ff */
[----:B-1----:R-:W-:-:S07]  /*0130*/  MOV R5, UR5 ;  /* 0x0000000500057c02 */ /* 0x002fce0008000f00 */
[----:B------:R-:W-:-:S07]  /*0140*/  LEPC R20, `(.L_x_0) ;  /* 0x000000001014794e */ /* 0x000fce0000000000 */
[----:B--2---:R-:W-:Y:S05]  /*0150*/  CALL.ABS.NOINC R8 ;  /* 0x0000000008007343 */ /* 0x004fea0003c00000 */
.L_x_0:
[----:B------:R-:W-:Y:S05]  /*0160*/  EXIT ;  /* 0x000000000000794d */ /* 0x000fea0003800000 */
.L_x_1:
[----:B------:R-:W-:-:S00]  /*0170*/  BRA `(.L_x_1) ;  /* 0xfffffffc00fc7947 */ /* 0x000fc0000383ffff */
[----:B------:R-:W-:-:S00]  /*0180*/  NOP ;  /* 0x0000000000007918 */ /* 0x000fc00000000000 */
[----:B------:R-:W-:-:S00]  /*0190*/  NOP ;  /* 0x0000000000007918 */ /* 0x000fc00000000000 */
[----:B------:R-:W-:-:S00]  /*01a0*/  NOP ;  /* 0x0000000000007918 */ /* 0x000fc00000000000 */
[----:B------:R-:W-:-:S00]  /*01b0*/  NOP ;  /* 0x0000000000007918 */ /* 0x000fc00000000000 */
[----:B------:R-:W-:-:S00]  /*01c0*/  NOP ;  /* 0x0000000000007918 */ /* 0x000fc00000000000 */
[----:B------:R-:W-:-:S00]  /*01d0*/  NOP ;  /* 0x0000000000007918 */ /* 0x000fc00000000000 */
[----:B------:R-:W-:-:S00]  /*01e0*/  NOP ;  /* 0x0000000000007918 */ /* 0x000fc00000000000 */
[----:B------:R-:W-:-:S00]  /*01f0*/  NOP ;  /* 0x0000000000007918 */ /* 0x000fc00000000000 */
.L_x_2:


//--------------------- .nv.global.init           --------------------------
	.section	.nv.global.init,"aw",@progbits
.nv.global.init:
	.type		$str,@object
	.size		$str,(.L_0 - $str)
$str:
        /*0000*/ 	.byte	0x54, 0x68, 0x72, 0x65, 0x61, 0x64, 0x20, 0x25, 0x64, 0x20, 0x66, 0x69, 0x6e, 0x69, 0x73, 0x68
        /*0010*/ 	.byte	0x65, 0x64, 0x20, 0x70, 0x72, 0x6f, 0x63, 0x65, 0x73, 0x73, 0x69, 0x6e, 0x67, 0x20, 0x65, 0x6c
        /*0020*/ 	.byte	0x65, 0x6d, 0x65, 0x6e, 0x74, 0x20, 0x25, 0x64, 0x0a, 0x00
.L_0:


//--------------------- .nv.shared.reserved.0     --------------------------
	.section	.nv.shared.reserved.0,"aw",@nobits
	.weak		__nv_reservedSMEM_offset_0_alias
	.size		__nv_reservedSMEM_offset_0_alias, 0, 64
	.other		__nv_reservedSMEM_offset_0_alias,@"STO_CUDA_RESERVED_SHARED STV_DEFAULT"
__nv_reservedSMEM_offset_0_alias:
	.zero		0
	.zero		64


//--------------------- .nv.constant0._Z3DFTP6float2S0_i --------------------------
	.section	.nv.constant0._Z3DFTP6float2S0_i,"a",@progbits
	.sectionflags	@""
	.align	4
.nv.constant0._Z3DFTP6float2S0_i:
	.zero		916


//--------------------- SYMBOLS --------------------------

	.type		.nv.reservedSmem.offset0,@object
	.size		.nv.reservedSmem.offset0,0x4
	.type		vprintf,@function
